//
// Generated by NVIDIA NVVM Compiler
//
// Compiler Build ID: CL-36424714
// Cuda compilation tools, release 13.0, V13.0.88
// Based on NVVM 20.0.0
//

.version 9.0
.target sm_100
.address_size 64

	// .globl	_Z6invertPiS_ii

.visible .entry _Z6invertPiS_ii(
	.param .u64 .ptr .align 1 _Z6invertPiS_ii_param_0,
	.param .u64 .ptr .align 1 _Z6invertPiS_ii_param_1,
	.param .u32 _Z6invertPiS_ii_param_2,
	.param .u32 _Z6invertPiS_ii_param_3
)
{
	.reg .pred 	%p<6>;
	.reg .b32 	%r<15>;
	.reg .b64 	%rd<8>;

	ld.param.u64 	%rd1, [_Z6invertPiS_ii_param_0];
	ld.param.u64 	%rd2, [_Z6invertPiS_ii_param_1];
	ld.param.u32 	%r3, [_Z6invertPiS_ii_param_2];
	ld.param.u32 	%r4, [_Z6invertPiS_ii_param_3];
	mov.u32 	%r6, %ctaid.x;
	mov.u32 	%r7, %ntid.x;
	mov.u32 	%r8, %tid.x;
	mad.lo.s32 	%r1, %r6, %r7, %r8;
	mov.u32 	%r9, %ctaid.y;
	mov.u32 	%r10, %tid.y;
	mad.lo.s32 	%r11, %r9, %r7, %r10;
	setp.lt.s32 	%p1, %r1, 0;
	setp.ge.s32 	%p2, %r1, %r3;
	setp.ge.s32 	%p3, %r11, %r4;
	or.pred  	%p4, %p2, %p3;
	or.pred  	%p5, %p4, %p1;
	@%p5 bra 	$L__BB0_2;
	cvta.to.global.u64 	%rd3, %rd1;
	cvta.to.global.u64 	%rd4, %rd2;
	mad.lo.s32 	%r12, %r3, %r11, %r1;
	mul.wide.s32 	%rd5, %r12, 4;
	add.s64 	%rd6, %rd3, %rd5;
	ld.global.u32 	%r13, [%rd6];
	sub.s32 	%r14, 255, %r13;
	add.s64 	%rd7, %rd4, %rd5;
	st.global.u32 	[%rd7], %r14;
$L__BB0_2:
	ret;

}
	// .globl	_Z6smoothPiS_ii
.visible .entry _Z6smoothPiS_ii(
	.param .u64 .ptr .align 1 _Z6smoothPiS_ii_param_0,
	.param .u64 .ptr .align 1 _Z6smoothPiS_ii_param_1,
	.param .u32 _Z6smoothPiS_ii_param_2,
	.param .u32 _Z6smoothPiS_ii_param_3
)
{
	.reg .pred 	%p<13>;
	.reg .b32 	%r<40>;
	.reg .b64 	%rd<23>;
	.reg .b64 	%fd<3>;

	ld.param.u64 	%rd2, [_Z6smoothPiS_ii_param_0];
	ld.param.u64 	%rd3, [_Z6smoothPiS_ii_param_1];
	ld.param.u32 	%r3, [_Z6smoothPiS_ii_param_2];
	ld.param.u32 	%r5, [_Z6smoothPiS_ii_param_3];
	cvta.to.global.u64 	%rd1, %rd3;
	mov.u32 	%r6, %ctaid.x;
	mov.u32 	%r7, %ntid.x;
	mov.u32 	%r8, %tid.x;
	mad.lo.s32 	%r1, %r6, %r7, %r8;
	mov.u32 	%r9, %ctaid.y;
	mov.u32 	%r10, %tid.y;
	mad.lo.s32 	%r11, %r9, %r7, %r10;
	setp.lt.s32 	%p1, %r1, 0;
	setp.ge.s32 	%p2, %r1, %r3;
	setp.ge.s32 	%p3, %r11, %r5;
	or.pred  	%p4, %p2, %p3;
	or.pred  	%p5, %p4, %p1;
	@%p5 bra 	$L__BB1_4;
	setp.eq.s32 	%p6, %r1, 0;
	setp.eq.s32 	%p7, %r11, 0;
	or.pred  	%p8, %p6, %p7;
	add.s32 	%r12, %r3, -1;
	setp.eq.s32 	%p9, %r1, %r12;
	or.pred  	%p10, %p8, %p9;
	add.s32 	%r13, %r5, -1;
	setp.eq.s32 	%p11, %r11, %r13;
	or.pred  	%p12, %p10, %p11;
	@%p12 bra 	$L__BB1_3;
	cvta.to.global.u64 	%rd6, %rd2;
	add.s32 	%r16, %r11, -1;
	mul.lo.s32 	%r17, %r3, %r16;
	cvt.s64.s32 	%rd7, %r17;
	cvt.u64.u32 	%rd8, %r1;
	add.s64 	%rd9, %rd7, %rd8;
	shl.b64 	%rd10, %rd9, 2;
	add.s64 	%rd11, %rd6, %rd10;
	ld.global.u32 	%r18, [%rd11+-4];
	mul.lo.s32 	%r19, %r3, %r11;
	add.s32 	%r20, %r19, %r1;
	mul.wide.s32 	%rd12, %r20, 4;
	add.s64 	%rd13, %rd1, %rd12;
	st.global.u32 	[%rd13], %r18;
	add.s64 	%rd14, %rd6, %rd12;
	ld.global.u32 	%r21, [%rd14+-4];
	add.s32 	%r22, %r21, %r18;
	st.global.u32 	[%rd13], %r22;
	add.s32 	%r23, %r19, %r3;
	cvt.s64.s32 	%rd15, %r23;
	add.s64 	%rd16, %rd15, %rd8;
	shl.b64 	%rd17, %rd16, 2;
	add.s64 	%rd18, %rd6, %rd17;
	ld.global.u32 	%r24, [%rd18+-4];
	add.s32 	%r25, %r22, %r24;
	st.global.u32 	[%rd13], %r25;
	add.s32 	%r26, %r17, %r1;
	mul.wide.s32 	%rd19, %r26, 4;
	add.s64 	%rd20, %rd6, %rd19;
	ld.global.u32 	%r27, [%rd20];
	add.s32 	%r28, %r27, %r25;
	st.global.u32 	[%rd13], %r28;
	ld.global.u32 	%r29, [%rd14];
	add.s32 	%r30, %r29, %r28;
	st.global.u32 	[%rd13], %r30;
	mul.wide.s32 	%rd21, %r3, 4;
	add.s64 	%rd22, %rd14, %rd21;
	ld.global.u32 	%r31, [%rd22];
	add.s32 	%r32, %r31, %r30;
	st.global.u32 	[%rd13], %r32;
	ld.global.u32 	%r33, [%rd20+4];
	add.s32 	%r34, %r33, %r32;
	st.global.u32 	[%rd13], %r34;
	ld.global.u32 	%r35, [%rd14+4];
	add.s32 	%r36, %r35, %r34;
	st.global.u32 	[%rd13], %r36;
	ld.global.u32 	%r37, [%rd22+4];
	add.s32 	%r38, %r37, %r36;
	cvt.rn.f64.s32 	%fd1, %r38;
	mul.f64 	%fd2, %fd1, 0d3FBC71C71C71C71C;
	cvt.rzi.s32.f64 	%r39, %fd2;
	st.global.u32 	[%rd13], %r39;
	bra.uni 	$L__BB1_4;
$L__BB1_3:
	mad.lo.s32 	%r14, %r3, %r11, %r1;
	mul.wide.s32 	%rd4, %r14, 4;
	add.s64 	%rd5, %rd1, %rd4;
	mov.b32 	%r15, 0;
	st.global.u32 	[%rd5], %r15;
$L__BB1_4:
	ret;

}
	// .globl	_Z6detectPiS_ii
.visible .entry _Z6detectPiS_ii(
	.param .u64 .ptr .align 1 _Z6detectPiS_ii_param_0,
	.param .u64 .ptr .align 1 _Z6detectPiS_ii_param_1,
	.param .u32 _Z6detectPiS_ii_param_2,
	.param .u32 _Z6detectPiS_ii_param_3
)
{
	.reg .pred 	%p<15>;
	.reg .b32 	%r<32>;
	.reg .b64 	%rd<19>;

	ld.param.u64 	%rd3, [_Z6detectPiS_ii_param_0];
	ld.param.u64 	%rd4, [_Z6detectPiS_ii_param_1];
	ld.param.u32 	%r4, [_Z6detectPiS_ii_param_2];
	ld.param.u32 	%r6, [_Z6detectPiS_ii_param_3];
	cvta.to.global.u64 	%rd1, %rd4;
	mov.u32 	%r7, %ctaid.x;
	mov.u32 	%r8, %ntid.x;
	mov.u32 	%r9, %tid.x;
	mad.lo.s32 	%r1, %r7, %r8, %r9;
	mov.u32 	%r10, %ctaid.y;
	mov.u32 	%r11, %tid.y;
	mad.lo.s32 	%r12, %r10, %r8, %r11;
	setp.lt.s32 	%p1, %r1, 0;
	setp.ge.s32 	%p2, %r1, %r4;
	setp.ge.s32 	%p3, %r12, %r6;
	or.pred  	%p4, %p2, %p3;
	or.pred  	%p5, %p4, %p1;
	@%p5 bra 	$L__BB2_7;
	setp.eq.s32 	%p6, %r1, 0;
	setp.eq.s32 	%p7, %r12, 0;
	or.pred  	%p8, %p6, %p7;
	add.s32 	%r13, %r4, -1;
	setp.eq.s32 	%p9, %r1, %r13;
	or.pred  	%p10, %p8, %p9;
	add.s32 	%r14, %r6, -1;
	setp.eq.s32 	%p11, %r12, %r14;
	or.pred  	%p12, %p10, %p11;
	@%p12 bra 	$L__BB2_6;
	cvta.to.global.u64 	%rd7, %rd3;
	mul.lo.s32 	%r17, %r4, %r12;
	cvt.s64.s32 	%rd8, %r17;
	cvt.u64.u32 	%rd9, %r1;
	add.s64 	%rd10, %rd9, %rd8;
	shl.b64 	%rd11, %rd10, 2;
	add.s64 	%rd12, %rd7, %rd11;
	ld.global.u32 	%r18, [%rd12+-4];
	add.s32 	%r19, %r17, %r1;
	mul.wide.s32 	%rd13, %r19, 4;
	add.s64 	%rd2, %rd1, %rd13;
	st.global.u32 	[%rd2], %r18;
	add.s64 	%rd14, %rd7, %rd13;
	ld.global.u32 	%r20, [%rd14+4];
	add.s32 	%r21, %r20, %r18;
	st.global.u32 	[%rd2], %r21;
	sub.s32 	%r22, %r17, %r4;
	add.s32 	%r23, %r22, %r1;
	mul.wide.s32 	%rd15, %r23, 4;
	add.s64 	%rd16, %rd7, %rd15;
	ld.global.u32 	%r24, [%rd16];
	add.s32 	%r25, %r21, %r24;
	st.global.u32 	[%rd2], %r25;
	mul.wide.s32 	%rd17, %r4, 4;
	add.s64 	%rd18, %rd14, %rd17;
	ld.global.u32 	%r26, [%rd18];
	add.s32 	%r27, %r25, %r26;
	st.global.u32 	[%rd2], %r27;
	ld.global.u32 	%r28, [%rd14];
	shl.b32 	%r29, %r28, 2;
	sub.s32 	%r3, %r27, %r29;
	st.global.u32 	[%rd2], %r3;
	setp.lt.s32 	%p13, %r3, 256;
	@%p13 bra 	$L__BB2_4;
	mov.b32 	%r31, 255;
	st.global.u32 	[%rd2], %r31;
	bra.uni 	$L__BB2_7;
$L__BB2_4:
	setp.gt.s32 	%p14, %r3, -1;
	@%p14 bra 	$L__BB2_7;
	mov.b32 	%r30, 0;
	st.global.u32 	[%rd2], %r30;
	bra.uni 	$L__BB2_7;
$L__BB2_6:
	mad.lo.s32 	%r15, %r4, %r12, %r1;
	mul.wide.s32 	%rd5, %r15, 4;
	add.s64 	%rd6, %rd1, %rd5;
	mov.b32 	%r16, 0;
	st.global.u32 	[%rd6], %r16;
$L__BB2_7:
	ret;

}
	// .globl	_Z7enhancePiS_ii
.visible .entry _Z7enhancePiS_ii(
	.param .u64 .ptr .align 1 _Z7enhancePiS_ii_param_0,
	.param .u64 .ptr .align 1 _Z7enhancePiS_ii_param_1,
	.param .u32 _Z7enhancePiS_ii_param_2,
	.param .u32 _Z7enhancePiS_ii_param_3
)
{
	.reg .pred 	%p<15>;
	.reg .b32 	%r<32>;
	.reg .b64 	%rd<19>;

	ld.param.u64 	%rd3, [_Z7enhancePiS_ii_param_0];
	ld.param.u64 	%rd4, [_Z7enhancePiS_ii_param_1];
	ld.param.u32 	%r4, [_Z7enhancePiS_ii_param_2];
	ld.param.u32 	%r6, [_Z7enhancePiS_ii_param_3];
	cvta.to.global.u64 	%rd1, %rd4;
	mov.u32 	%r7, %ctaid.x;
	mov.u32 	%r8, %ntid.x;
	mov.u32 	%r9, %tid.x;
	mad.lo.s32 	%r1, %r7, %r8, %r9;
	mov.u32 	%r10, %ctaid.y;
	mov.u32 	%r11, %tid.y;
	mad.lo.s32 	%r12, %r10, %r8, %r11;
	setp.lt.s32 	%p1, %r1, 0;
	setp.ge.s32 	%p2, %r1, %r4;
	setp.ge.s32 	%p3, %r12, %r6;
	or.pred  	%p4, %p2, %p3;
	or.pred  	%p5, %p4, %p1;
	@%p5 bra 	$L__BB3_7;
	setp.eq.s32 	%p6, %r1, 0;
	setp.eq.s32 	%p7, %r12, 0;
	or.pred  	%p8, %p6, %p7;
	add.s32 	%r13, %r4, -1;
	setp.eq.s32 	%p9, %r1, %r13;
	or.pred  	%p10, %p8, %p9;
	add.s32 	%r14, %r6, -1;
	setp.eq.s32 	%p11, %r12, %r14;
	or.pred  	%p12, %p10, %p11;
	@%p12 bra 	$L__BB3_6;
	cvta.to.global.u64 	%rd7, %rd3;
	mul.lo.s32 	%r17, %r4, %r12;
	cvt.s64.s32 	%rd8, %r17;
	cvt.u64.u32 	%rd9, %r1;
	add.s64 	%rd10, %rd9, %rd8;
	shl.b64 	%rd11, %rd10, 2;
	add.s64 	%rd12, %rd7, %rd11;
	ld.global.u32 	%r18, [%rd12+-4];
	neg.s32 	%r19, %r18;
	add.s32 	%r20, %r17, %r1;
	mul.wide.s32 	%rd13, %r20, 4;
	add.s64 	%rd2, %rd1, %rd13;
	st.global.u32 	[%rd2], %r19;
	add.s64 	%rd14, %rd7, %rd13;
	ld.global.u32 	%r21, [%rd14+4];
	sub.s32 	%r22, %r19, %r21;
	st.global.u32 	[%rd2], %r22;
	sub.s32 	%r23, %r17, %r4;
	add.s32 	%r24, %r23, %r1;
	mul.wide.s32 	%rd15, %r24, 4;
	add.s64 	%rd16, %rd7, %rd15;
	ld.global.u32 	%r25, [%rd16];
	sub.s32 	%r26, %r22, %r25;
	st.global.u32 	[%rd2], %r26;
	mul.wide.s32 	%rd17, %r4, 4;
	add.s64 	%rd18, %rd14, %rd17;
	ld.global.u32 	%r27, [%rd18];
	sub.s32 	%r28, %r26, %r27;
	st.global.u32 	[%rd2], %r28;
	ld.global.u32 	%r29, [%rd14];
	mad.lo.s32 	%r3, %r29, 5, %r28;
	st.global.u32 	[%rd2], %r3;
	setp.lt.s32 	%p13, %r3, 256;
	@%p13 bra 	$L__BB3_4;
	mov.b32 	%r31, 255;
	st.global.u32 	[%rd2], %r31;
	bra.uni 	$L__BB3_7;
$L__BB3_4:
	setp.gt.s32 	%p14, %r3, -1;
	@%p14 bra 	$L__BB3_7;
	mov.b32 	%r30, 0;
	st.global.u32 	[%rd2], %r30;
	bra.uni 	$L__BB3_7;
$L__BB3_6:
	mad.lo.s32 	%r15, %r4, %r12, %r1;
	mul.wide.s32 	%rd5, %r15, 4;
	add.s64 	%rd6, %rd1, %rd5;
	mov.b32 	%r16, 0;
	st.global.u32 	[%rd6], %r16;
$L__BB3_7:
	ret;

}


// ===== COMPILED SASS (sm_100) =====

	.target	sm_100

	.elftype	@"ET_EXEC"


//--------------------- .note.nv.tkinfo           --------------------------
	.section	.note.nv.tkinfo,"",@"SHT_NOTE"
	.sectionflags	@"SHF_NOTE_NV_TKINFO"
	.tkinfo
        /*0018*/ 	.word	0x00000002
        /*0030*/ 	.string	""
        /*0030*/ 	.string	"ptxas"
        /*0030*/ 	.string	"Cuda compilation tools, release 13.0, V13.0.88"
        /*0030*/ 	.string	"Build cuda_13.0.r13.0/compiler.36424714_0"
        /*0030*/ 	.string	"-arch sm_100 -m 64 "



//--------------------- .note.nv.cuinfo           --------------------------
	.section	.note.nv.cuinfo,"",@"SHT_NOTE"
	.sectionflags	@"SHF_NOTE_NV_CUINFO"
        /*0018*/ 	.short	0x0002
        /*001a*/ 	.short	0x0064
        /*001c*/ 	.short	0x0082
	.zero		2


//--------------------- .nv.info                  --------------------------
	.section	.nv.info,"",@"SHT_CUDA_INFO"
	.align	4


	//----- nvinfo : EIATTR_REGCOUNT
	.align		4
        /*0000*/ 	.byte	0x04, 0x2f
        /*0002*/ 	.short	(.L_1 - .L_0)
	.align		4
.L_0:
        /*0004*/ 	.word	index@(_Z6invertPiS_ii)
        /*0008*/ 	.word	0x0000000a


	//----- nvinfo : EIATTR_FRAME_SIZE
	.align		4
.L_1:
        /*000c*/ 	.byte	0x04, 0x11
        /*000e*/ 	.short	(.L_3 - .L_2)
	.align		4
.L_2:
        /*0010*/ 	.word	index@(_Z6invertPiS_ii)
        /*0014*/ 	.word	0x00000000


	//----- nvinfo : EIATTR_REGCOUNT
	.align		4
.L_3:
        /*0018*/ 	.byte	0x04, 0x2f
        /*001a*/ 	.short	(.L_5 - .L_4)
	.align		4
.L_4:
        /*001c*/ 	.word	index@(_Z6smoothPiS_ii)
        /*0020*/ 	.word	0x00000016


	//----- nvinfo : EIATTR_FRAME_SIZE
	.align		4
.L_5:
        /*0024*/ 	.byte	0x04, 0x11
        /*0026*/ 	.short	(.L_7 - .L_6)
	.align		4
.L_6:
        /*0028*/ 	.word	index@(_Z6smoothPiS_ii)
        /*002c*/ 	.word	0x00000000


	//----- nvinfo : EIATTR_REGCOUNT
	.align		4
.L_7:
        /*0030*/ 	.byte	0x04, 0x2f
        /*0032*/ 	.short	(.L_9 - .L_8)
	.align		4
.L_8:
        /*0034*/ 	.word	index@(_Z6detectPiS_ii)
        /*0038*/ 	.word	0x00000014


	//----- nvinfo : EIATTR_FRAME_SIZE
	.align		4
.L_9:
        /*003c*/ 	.byte	0x04, 0x11
        /*003e*/ 	.short	(.L_11 - .L_10)
	.align		4
.L_10:
        /*0040*/ 	.word	index@(_Z6detectPiS_ii)
        /*0044*/ 	.word	0x00000000


	//----- nvinfo : EIATTR_REGCOUNT
	.align		4
.L_11:
        /*0048*/ 	.byte	0x04, 0x2f
        /*004a*/ 	.short	(.L_13 - .L_12)
	.align		4
.L_12:
        /*004c*/ 	.word	index@(_Z7enhancePiS_ii)
        /*0050*/ 	.word	0x00000014


	//----- nvinfo : EIATTR_FRAME_SIZE
	.align		4
.L_13:
        /*0054*/ 	.byte	0x04, 0x11
        /*0056*/ 	.short	(.L_15 - .L_14)
	.align		4
.L_14:
        /*0058*/ 	.word	index@(_Z7enhancePiS_ii)
        /*005c*/ 	.word	0x00000000


	//----- nvinfo : EIATTR_MIN_STACK_SIZE
	.align		4
.L_15:
        /*0060*/ 	.byte	0x04, 0x12
        /*0062*/ 	.short	(.L_17 - .L_16)
	.align		4
.L_16:
        /*0064*/ 	.word	index@(_Z7enhancePiS_ii)
        /*0068*/ 	.word	0x00000000


	//----- nvinfo : EIATTR_MIN_STACK_SIZE
	.align		4
.L_17:
        /*006c*/ 	.byte	0x04, 0x12
        /*006e*/ 	.short	(.L_19 - .L_18)
	.align		4
.L_18:
        /*0070*/ 	.word	index@(_Z6detectPiS_ii)
        /*0074*/ 	.word	0x00000000


	//----- nvinfo : EIATTR_MIN_STACK_SIZE
	.align		4
.L_19:
        /*0078*/ 	.byte	0x04, 0x12
        /*007a*/ 	.short	(.L_21 - .L_20)
	.align		4
.L_20:
        /*007c*/ 	.word	index@(_Z6smoothPiS_ii)
        /*0080*/ 	.word	0x00000000


	//----- nvinfo : EIATTR_MIN_STACK_SIZE
	.align		4
.L_21:
        /*0084*/ 	.byte	0x04, 0x12
        /*0086*/ 	.short	(.L_23 - .L_22)
	.align		4
.L_22:
        /*0088*/ 	.word	index@(_Z6invertPiS_ii)
        /*008c*/ 	.word	0x00000000
.L_23:


//--------------------- .nv.compat                --------------------------
	.section	.nv.compat,"",@"SHT_CUDA_COMPAT_INFO"
	.align	4
        /*0000*/ 	.byte	0x02, 0x09, 0x00, 0x00, 0x02, 0x02, 0x01, 0x00, 0x02, 0x05, 0x05, 0x00, 0x03, 0x07, 0x01, 0x01
        /*0010*/ 	.byte	0x02, 0x03, 0x00, 0x00, 0x02, 0x06, 0x01, 0x00, 0x04, 0x0b, 0x08, 0x00, 0x01, 0x00, 0x00, 0x00
        /*0020*/ 	.byte	0x00, 0x00, 0x00, 0x00


//--------------------- .nv.info._Z7enhancePiS_ii --------------------------
	.section	.nv.info._Z7enhancePiS_ii,"",@"SHT_CUDA_INFO"
	.sectionflags	@""
	.align	4


	//----- nvinfo : EIATTR_CUDA_API_VERSION
	.align		4
        /*0000*/ 	.byte	0x04, 0x37
        /*0002*/ 	.short	(.L_25 - .L_24)
.L_24:
        /*0004*/ 	.word	0x00000082


	//----- nvinfo : EIATTR_KPARAM_INFO
	.align		4
.L_25:
        /*0008*/ 	.byte	0x04, 0x17
        /*000a*/ 	.short	(.L_27 - .L_26)
.L_26:
        /*000c*/ 	.word	0x00000000
        /*0010*/ 	.short	0x0003
        /*0012*/ 	.short	0x0014
        /*0014*/ 	.byte	0x00, 0xf0, 0x11, 0x00


	//----- nvinfo : EIATTR_KPARAM_INFO
	.align		4
.L_27:
        /*0018*/ 	.byte	0x04, 0x17
        /*001a*/ 	.short	(.L_29 - .L_28)
.L_28:
        /*001c*/ 	.word	0x00000000
        /*0020*/ 	.short	0x0002
        /*0022*/ 	.short	0x0010
        /*0024*/ 	.byte	0x00, 0xf0, 0x11, 0x00


	//----- nvinfo : EIATTR_KPARAM_INFO
	.align		4
.L_29:
        /*0028*/ 	.byte	0x04, 0x17
        /*002a*/ 	.short	(.L_31 - .L_30)
.L_30:
        /*002c*/ 	.word	0x00000000
        /*0030*/ 	.short	0x0001
        /*0032*/ 	.short	0x0008
        /*0034*/ 	.byte	0x00, 0xf5, 0x21, 0x00


	//----- nvinfo : EIATTR_KPARAM_INFO
	.align		4
.L_31:
        /*0038*/ 	.byte	0x04, 0x17
        /*003a*/ 	.short	(.L_33 - .L_32)
.L_32:
        /*003c*/ 	.word	0x00000000
        /*0040*/ 	.short	0x0000
        /*0042*/ 	.short	0x0000
        /*0044*/ 	.byte	0x00, 0xf5, 0x21, 0x00


	//----- nvinfo : EIATTR_SPARSE_MMA_MASK
	.align		4
.L_33:
        /*0048*/ 	.byte	0x03, 0x50
        /*004a*/ 	.short	0x0000


	//----- nvinfo : EIATTR_MAXREG_COUNT
	.align		4
        /*004c*/ 	.byte	0x03, 0x1b
        /*004e*/ 	.short	0x00ff


	//----- nvinfo : EIATTR_MERCURY_ISA_VERSION
	.align		4
        /*0050*/ 	.byte	0x03, 0x5f
        /*0052*/ 	.short	0x0101


	//----- nvinfo : EIATTR_VRC_CTA_INIT_COUNT
	.align		4
        /*0054*/ 	.byte	0x02, 0x4a
	.zero		1
	.zero		1


	//----- nvinfo : EIATTR_EXIT_INSTR_OFFSETS
	.align		4
        /*0058*/ 	.byte	0x04, 0x1c
        /*005a*/ 	.short	(.L_35 - .L_34)


	//   ....[0]....
.L_34:
        /*005c*/ 	.word	0x000000c0


	//   ....[1]....
        /*0060*/ 	.word	0x00000350


	//   ....[2]....
        /*0064*/ 	.word	0x00000370


	//   ....[3]....
        /*0068*/ 	.word	0x00000390


	//   ....[4]....
        /*006c*/ 	.word	0x000003e0


	//----- nvinfo : EIATTR_CRS_STACK_SIZE
	.align		4
.L_35:
        /*0070*/ 	.byte	0x04, 0x1e
        /*0072*/ 	.short	(.L_37 - .L_36)
.L_36:
        /*0074*/ 	.word	0x00000000


	//----- nvinfo : EIATTR_CBANK_PARAM_SIZE
	.align		4
.L_37:
        /*0078*/ 	.byte	0x03, 0x19
        /*007a*/ 	.short	0x0018


	//----- nvinfo : EIATTR_PARAM_CBANK
	.align		4
        /*007c*/ 	.byte	0x04, 0x0a
        /*007e*/ 	.short	(.L_39 - .L_38)
	.align		4
.L_38:
        /*0080*/ 	.word	index@(.nv.constant0._Z7enhancePiS_ii)
        /*0084*/ 	.short	0x0380
        /*0086*/ 	.short	0x0018


	//----- nvinfo : EIATTR_SW_WAR
	.align		4
.L_39:
        /*0088*/ 	.byte	0x04, 0x36
        /*008a*/ 	.short	(.L_41 - .L_40)
.L_40:
        /*008c*/ 	.word	0x00000008
.L_41:


//--------------------- .nv.info._Z6detectPiS_ii  --------------------------
	.section	.nv.info._Z6detectPiS_ii,"",@"SHT_CUDA_INFO"
	.sectionflags	@""
	.align	4


	//----- nvinfo : EIATTR_CUDA_API_VERSION
	.align		4
        /*0000*/ 	.byte	0x04, 0x37
        /*0002*/ 	.short	(.L_43 - .L_42)
.L_42:
        /*0004*/ 	.word	0x00000082


	//----- nvinfo : EIATTR_KPARAM_INFO
	.align		4
.L_43:
        /*0008*/ 	.byte	0x04, 0x17
        /*000a*/ 	.short	(.L_45 - .L_44)
.L_44:
        /*000c*/ 	.word	0x00000000
        /*0010*/ 	.short	0x0003
        /*0012*/ 	.short	0x0014
        /*0014*/ 	.byte	0x00, 0xf0, 0x11, 0x00


	//----- nvinfo : EIATTR_KPARAM_INFO
	.align		4
.L_45:
        /*0018*/ 	.byte	0x04, 0x17
        /*001a*/ 	.short	(.L_47 - .L_46)
.L_46:
        /*001c*/ 	.word	0x00000000
        /*0020*/ 	.short	0x0002
        /*0022*/ 	.short	0x0010
        /*0024*/ 	.byte	0x00, 0xf0, 0x11, 0x00


	//----- nvinfo : EIATTR_KPARAM_INFO
	.align		4
.L_47:
        /*0028*/ 	.byte	0x04, 0x17
        /*002a*/ 	.short	(.L_49 - .L_48)
.L_48:
        /*002c*/ 	.word	0x00000000
        /*0030*/ 	.short	0x0001
        /*0032*/ 	.short	0x0008
        /*0034*/ 	.byte	0x00, 0xf5, 0x21, 0x00


	//----- nvinfo : EIATTR_KPARAM_INFO
	.align		4
.L_49:
        /*0038*/ 	.byte	0x04, 0x17
        /*003a*/ 	.short	(.L_51 - .L_50)
.L_50:
        /*003c*/ 	.word	0x00000000
        /*0040*/ 	.short	0x0000
        /*0042*/ 	.short	0x0000
        /*0044*/ 	.byte	0x00, 0xf5, 0x21, 0x00


	//----- nvinfo : EIATTR_SPARSE_MMA_MASK
	.align		4
.L_51:
        /*0048*/ 	.byte	0x03, 0x50
        /*004a*/ 	.short	0x0000


	//----- nvinfo : EIATTR_MAXREG_COUNT
	.align		4
        /*004c*/ 	.byte	0x03, 0x1b
        /*004e*/ 	.short	0x00ff


	//----- nvinfo : EIATTR_MERCURY_ISA_VERSION
	.align		4
        /*0050*/ 	.byte	0x03, 0x5f
        /*0052*/ 	.short	0x0101


	//----- nvinfo : EIATTR_VRC_CTA_INIT_COUNT
	.align		4
        /*0054*/ 	.byte	0x02, 0x4a
	.zero		1
	.zero		1


	//----- nvinfo : EIATTR_EXIT_INSTR_OFFSETS
	.align		4
        /*0058*/ 	.byte	0x04, 0x1c
        /*005a*/ 	.short	(.L_53 - .L_52)


	//   ....[0]....
.L_52:
        /*005c*/ 	.word	0x000000c0


	//   ....[1]....
        /*0060*/ 	.word	0x00000340


	//   ....[2]....
        /*0064*/ 	.word	0x00000360


	//   ....[3]....
        /*0068*/ 	.word	0x00000380


	//   ....[4]....
        /*006c*/ 	.word	0x000003d0


	//----- nvinfo : EIATTR_CRS_STACK_SIZE
	.align		4
.L_53:
        /*0070*/ 	.byte	0x04, 0x1e
        /*0072*/ 	.short	(.L_55 - .L_54)
.L_54:
        /*0074*/ 	.word	0x00000000


	//----- nvinfo : EIATTR_CBANK_PARAM_SIZE
	.align		4
.L_55:
        /*0078*/ 	.byte	0x03, 0x19
        /*007a*/ 	.short	0x0018


	//----- nvinfo : EIATTR_PARAM_CBANK
	.align		4
        /*007c*/ 	.byte	0x04, 0x0a
        /*007e*/ 	.short	(.L_57 - .L_56)
	.align		4
.L_56:
        /*0080*/ 	.word	index@(.nv.constant0._Z6detectPiS_ii)
        /*0084*/ 	.short	0x0380
        /*0086*/ 	.short	0x0018


	//----- nvinfo : EIATTR_SW_WAR
	.align		4
.L_57:
        /*0088*/ 	.byte	0x04, 0x36
        /*008a*/ 	.short	(.L_59 - .L_58)
.L_58:
        /*008c*/ 	.word	0x00000008
.L_59:


//--------------------- .nv.info._Z6smoothPiS_ii  --------------------------
	.section	.nv.info._Z6smoothPiS_ii,"",@"SHT_CUDA_INFO"
	.sectionflags	@""
	.align	4


	//----- nvinfo : EIATTR_CUDA_API_VERSION
	.align		4
        /*0000*/ 	.byte	0x04, 0x37
        /*0002*/ 	.short	(.L_61 - .L_60)
.L_60:
        /*0004*/ 	.word	0x00000082


	//----- nvinfo : EIATTR_KPARAM_INFO
	.align		4
.L_61:
        /*0008*/ 	.byte	0x04, 0x17
        /*000a*/ 	.short	(.L_63 - .L_62)
.L_62:
        /*000c*/ 	.word	0x00000000
        /*0010*/ 	.short	0x0003
        /*0012*/ 	.short	0x0014
        /*0014*/ 	.byte	0x00, 0xf0, 0x11, 0x00


	//----- nvinfo : EIATTR_KPARAM_INFO
	.align		4
.L_63:
        /*0018*/ 	.byte	0x04, 0x17
        /*001a*/ 	.short	(.L_65 - .L_64)
.L_64:
        /*001c*/ 	.word	0x00000000
        /*0020*/ 	.short	0x0002
        /*0022*/ 	.short	0x0010
        /*0024*/ 	.byte	0x00, 0xf0, 0x11, 0x00


	//----- nvinfo : EIATTR_KPARAM_INFO
	.align		4
.L_65:
        /*0028*/ 	.byte	0x04, 0x17
        /*002a*/ 	.short	(.L_67 - .L_66)
.L_66:
        /*002c*/ 	.word	0x00000000
        /*0030*/ 	.short	0x0001
        /*0032*/ 	.short	0x0008
        /*0034*/ 	.byte	0x00, 0xf5, 0x21, 0x00


	//----- nvinfo : EIATTR_KPARAM_INFO
	.align		4
.L_67:
        /*0038*/ 	.byte	0x04, 0x17
        /*003a*/ 	.short	(.L_69 - .L_68)
.L_68:
        /*003c*/ 	.word	0x00000000
        /*0040*/ 	.short	0x0000
        /*0042*/ 	.short	0x0000
        /*0044*/ 	.byte	0x00, 0xf5, 0x21, 0x00


	//----- nvinfo : EIATTR_SPARSE_MMA_MASK
	.align		4
.L_69:
        /*0048*/ 	.byte	0x03, 0x50
        /*004a*/ 	.short	0x0000


	//----- nvinfo : EIATTR_MAXREG_COUNT
	.align		4
        /*004c*/ 	.byte	0x03, 0x1b
        /*004e*/ 	.short	0x00ff


	//----- nvinfo : EIATTR_MERCURY_ISA_VERSION
	.align		4
        /*0050*/ 	.byte	0x03, 0x5f
        /*0052*/ 	.short	0x0101


	//----- nvinfo : EIATTR_VRC_CTA_INIT_COUNT
	.align		4
        /*0054*/ 	.byte	0x02, 0x4a
	.zero		1
	.zero		1


	//----- nvinfo : EIATTR_EXIT_INSTR_OFFSETS
	.align		4
        /*0058*/ 	.byte	0x04, 0x1c
        /*005a*/ 	.short	(.L_71 - .L_70)


	//   ....[0]....
.L_70:
        /*005c*/ 	.word	0x000000c0


	//   ....[1]....
        /*0060*/ 	.word	0x00000480


	//   ....[2]....
        /*0064*/ 	.word	0x000004d0


	//----- nvinfo : EIATTR_CRS_STACK_SIZE
	.align		4
.L_71:
        /*0068*/ 	.byte	0x04, 0x1e
        /*006a*/ 	.short	(.L_73 - .L_72)
.L_72:
        /*006c*/ 	.word	0x00000000


	//----- nvinfo : EIATTR_CBANK_PARAM_SIZE
	.align		4
.L_73:
        /*0070*/ 	.byte	0x03, 0x19
        /*0072*/ 	.short	0x0018


	//----- nvinfo : EIATTR_PARAM_CBANK
	.align		4
        /*0074*/ 	.byte	0x04, 0x0a
        /*0076*/ 	.short	(.L_75 - .L_74)
	.align		4
.L_74:
        /*0078*/ 	.word	index@(.nv.constant0._Z6smoothPiS_ii)
        /*007c*/ 	.short	0x0380
        /*007e*/ 	.short	0x0018


	//----- nvinfo : EIATTR_SW_WAR
	.align		4
.L_75:
        /*0080*/ 	.byte	0x04, 0x36
        /*0082*/ 	.short	(.L_77 - .L_76)
.L_76:
        /*0084*/ 	.word	0x00000008
.L_77:


//--------------------- .nv.info._Z6invertPiS_ii  --------------------------
	.section	.nv.info._Z6invertPiS_ii,"",@"SHT_CUDA_INFO"
	.sectionflags	@""
	.align	4


	//----- nvinfo : EIATTR_CUDA_API_VERSION
	.align		4
        /*0000*/ 	.byte	0x04, 0x37
        /*0002*/ 	.short	(.L_79 - .L_78)
.L_78:
        /*0004*/ 	.word	0x00000082


	//----- nvinfo : EIATTR_KPARAM_INFO
	.align		4
.L_79:
        /*0008*/ 	.byte	0x04, 0x17
        /*000a*/ 	.short	(.L_81 - .L_80)
.L_80:
        /*000c*/ 	.word	0x00000000
        /*0010*/ 	.short	0x0003
        /*0012*/ 	.short	0x0014
        /*0014*/ 	.byte	0x00, 0xf0, 0x11, 0x00


	//----- nvinfo : EIATTR_KPARAM_INFO
	.align		4
.L_81:
        /*0018*/ 	.byte	0x04, 0x17
        /*001a*/ 	.short	(.L_83 - .L_82)
.L_82:
        /*001c*/ 	.word	0x00000000
        /*0020*/ 	.short	0x0002
        /*0022*/ 	.short	0x0010
        /*0024*/ 	.byte	0x00, 0xf0, 0x11, 0x00


	//----- nvinfo : EIATTR_KPARAM_INFO
	.align		4
.L_83:
        /*0028*/ 	.byte	0x04, 0x17
        /*002a*/ 	.short	(.L_85 - .L_84)
.L_84:
        /*002c*/ 	.word	0x00000000
        /*0030*/ 	.short	0x0001
        /*0032*/ 	.short	0x0008
        /*0034*/ 	.byte	0x00, 0xf5, 0x21, 0x00


	//----- nvinfo : EIATTR_KPARAM_INFO
	.align		4
.L_85:
        /*0038*/ 	.byte	0x04, 0x17
        /*003a*/ 	.short	(.L_87 - .L_86)
.L_86:
        /*003c*/ 	.word	0x00000000
        /*0040*/ 	.short	0x0000
        /*0042*/ 	.short	0x0000
        /*0044*/ 	.byte	0x00, 0xf5, 0x21, 0x00


	//----- nvinfo : EIATTR_SPARSE_MMA_MASK
	.align		4
.L_87:
        /*0048*/ 	.byte	0x03, 0x50
        /*004a*/ 	.short	0x0000


	//----- nvinfo : EIATTR_MAXREG_COUNT
	.align		4
        /*004c*/ 	.byte	0x03, 0x1b
        /*004e*/ 	.short	0x00ff


	//----- nvinfo : EIATTR_MERCURY_ISA_VERSION
	.align		4
        /*0050*/ 	.byte	0x03, 0x5f
        /*0052*/ 	.short	0x0101


	//----- nvinfo : EIATTR_VRC_CTA_INIT_COUNT
	.align		4
        /*0054*/ 	.byte	0x02, 0x4a
	.zero		1
	.zero		1


	//----- nvinfo : EIATTR_EXIT_INSTR_OFFSETS
	.align		4
        /*0058*/ 	.byte	0x04, 0x1c
        /*005a*/ 	.short	(.L_89 - .L_88)


	//   ....[0]....
.L_88:
        /*005c*/ 	.word	0x000000c0


	//   ....[1]....
        /*0060*/ 	.word	0x00000160


	//----- nvinfo : EIATTR_CBANK_PARAM_SIZE
	.align		4
.L_89:
        /*0064*/ 	.byte	0x03, 0x19
        /*0066*/ 	.short	0x0018


	//----- nvinfo : EIATTR_PARAM_CBANK
	.align		4
        /*0068*/ 	.byte	0x04, 0x0a
        /*006a*/ 	.short	(.L_91 - .L_90)
	.align		4
.L_90:
        /*006c*/ 	.word	index@(.nv.constant0._Z6invertPiS_ii)
        /*0070*/ 	.short	0x0380
        /*0072*/ 	.short	0x0018


	//----- nvinfo : EIATTR_SW_WAR
	.align		4
.L_91:
        /*0074*/ 	.byte	0x04, 0x36
        /*0076*/ 	.short	(.L_93 - .L_92)
.L_92:
        /*0078*/ 	.word	0x00000008
.L_93:


//--------------------- .nv.callgraph             --------------------------
	.section	.nv.callgraph,"",@"SHT_CUDA_CALLGRAPH"
	.align	4
	.sectionentsize	8
	.align		4
        /*0000*/ 	.word	0x00000000
	.align		4
        /*0004*/ 	.word	0xffffffff
	.align		4
        /*0008*/ 	.word	0x00000000
	.align		4
        /*000c*/ 	.word	0xfffffffe
	.align		4
        /*0010*/ 	.word	0x00000000
	.align		4
        /*0014*/ 	.word	0xfffffffd
	.align		4
        /*0018*/ 	.word	0x00000000
	.align		4
        /*001c*/ 	.word	0xfffffffc


//--------------------- .text._Z7enhancePiS_ii    --------------------------
	.section	.text._Z7enhancePiS_ii,"ax",@progbits
	.align	128
        .global         _Z7enhancePiS_ii
        .type           _Z7enhancePiS_ii,@function
        .size           _Z7enhancePiS_ii,(.L_x_7 - _Z7enhancePiS_ii)
        .other          _Z7enhancePiS_ii,@"STO_CUDA_ENTRY STV_DEFAULT"
_Z7enhancePiS_ii:
.text._Z7enhancePiS_ii:
[----:B------:R-:W-:Y:S01]  /*0000*/  LDC R1, c[0x0][0x37c] ;  /* 0x0000df00ff017b82 */ /* 0x000fe20000000800 */
[----:B------:R-:W0:Y:S07]  /*0010*/  S2R R0, SR_TID.Y ;  /* 0x0000000000007919 */ /* 0x000e2e0000002200 */
[----:B------:R-:W0:Y:S01]  /*0020*/  S2UR UR5, SR_CTAID.Y ;  /* 0x00000000000579c3 */ /* 0x000e220000002600 */
[----:B------:R-:W1:Y:S07]  /*0030*/  S2R R4, SR_TID.X ;  /* 0x0000000000047919 */ /* 0x000e6e0000002100 */
[----:B------:R-:W0:Y:S08]  /*0040*/  LDC R13, c[0x0][0x360] ;  /* 0x0000d800ff0d7b82 */ /* 0x000e300000000800 */
[----:B------:R-:W1:Y:S08]  /*0050*/  S2UR UR4, SR_CTAID.X ;  /* 0x00000000000479c3 */ /* 0x000e700000002500 */
[----:B------:R-:W2:Y:S01]  /*0060*/  LDC.64 R2, c[0x0][0x390] ;  /* 0x0000e400ff027b82 */ /* 0x000ea20000000a00 */
[----:B0-----:R-:W-:-:S02]  /*0070*/  IMAD R0, R13, UR5, R0 ;  /* 0x000000050d007c24 */ /* 0x001fc4000f8e0200 */
[----:B-1----:R-:W-:-:S03]  /*0080*/  IMAD R13, R13, UR4, R4 ;  /* 0x000000040d0d7c24 */ /* 0x002fc6000f8e0204 */
[----:B--2---:R-:W-:-:S04]  /*0090*/  ISETP.GE.AND P0, PT, R0, R3, PT ;  /* 0x000000030000720c */ /* 0x004fc80003f06270 */
[----:B------:R-:W-:-:S04]  /*00a0*/  ISETP.GE.OR P0, PT, R13, R2, P0 ;  /* 0x000000020d00720c */ /* 0x000fc80000706670 */
[----:B------:R-:W-:-:S13]  /*00b0*/  ISETP.LT.OR P0, PT, R13, RZ, P0 ;  /* 0x000000ff0d00720c */ /* 0x000fda0000701670 */
[----:B------:R-:W-:Y:S05]  /*00c0*/  @P0 EXIT ;  /* 0x000000000000094d */ /* 0x000fea0003800000 */
[----:B------:R-:W-:Y:S01]  /*00d0*/  ISETP.NE.AND P0, PT, R0, RZ, PT ;  /* 0x000000ff0000720c */ /* 0x000fe20003f05270 */
[----:B------:R-:W-:Y:S01]  /*00e0*/  VIADD R4, R2, 0xffffffff ;  /* 0xffffffff02047836 */ /* 0x000fe20000000000 */
[----:B------:R-:W0:Y:S01]  /*00f0*/  LDCU.64 UR4, c[0x0][0x358] ;  /* 0x00006b00ff0477ac */ /* 0x000e220008000a00 */
[----:B------:R-:W-:Y:S01]  /*0100*/  VIADD R3, R3, 0xffffffff ;  /* 0xffffffff03037836 */ /* 0x000fe20000000000 */
[----:B------:R-:W-:-:S04]  /*0110*/  ISETP.EQ.OR P0, PT, R13, RZ, !P0 ;  /* 0x000000ff0d00720c */ /* 0x000fc80004702670 */
[----:B------:R-:W-:-:S04]  /*0120*/  ISETP.EQ.OR P0, PT, R13, R4, P0 ;  /* 0x000000040d00720c */ /* 0x000fc80000702670 */
[----:B------:R-:W-:-:S13]  /*0130*/  ISETP.EQ.OR P0, PT, R0, R3, P0 ;  /* 0x000000030000720c */ /* 0x000fda0000702670 */
[----:B0-----:R-:W-:Y:S05]  /*0140*/  @P0 BRA `(.L_x_0) ;  /* 0x0000000000940947 */ /* 0x001fea0003800000 */
[----:B------:R-:W0:Y:S01]  /*0150*/  LDCU.64 UR6, c[0x0][0x380] ;  /* 0x00007000ff0677ac */ /* 0x000e220008000a00 */
[----:B------:R-:W-:Y:S01]  /*0160*/  IMAD R0, R0, R2, RZ ;  /* 0x0000000200007224 */ /* 0x000fe200078e02ff */
[----:B------:R-:W1:Y:S04]  /*0170*/  LDC.64 R10, c[0x0][0x380] ;  /* 0x0000e000ff0a7b82 */ /* 0x000e680000000a00 */
[----:B------:R-:W-:-:S04]  /*0180*/  IADD3 R3, P0, PT, R13, R0, RZ ;  /* 0x000000000d037210 */ /* 0x000fc80007f1e0ff */
[----:B------:R-:W-:Y:S02]  /*0190*/  LEA.HI.X.SX32 R4, R0, RZ, 0x1, P0 ;  /* 0x000000ff00047211 */ /* 0x000fe400000f0eff */
[----:B0-----:R-:W-:-:S04]  /*01a0*/  LEA R8, P0, R3, UR6, 0x2 ;  /* 0x0000000603087c11 */ /* 0x001fc8000f8010ff */
[----:B------:R-:W-:Y:S02]  /*01b0*/  LEA.HI.X R9, R3, UR7, R4, 0x2, P0 ;  /* 0x0000000703097c11 */ /* 0x000fe400080f1404 */
[----:B------:R-:W0:Y:S03]  /*01c0*/  LDC.64 R4, c[0x0][0x388] ;  /* 0x0000e200ff047b82 */ /* 0x000e260000000a00 */
[----:B------:R-:W2:Y:S01]  /*01d0*/  LDG.E R8, desc[UR4][R8.64+-0x4] ;  /* 0xfffffc0408087981 */ /* 0x000ea2000c1e1900 */
[----:B------:R-:W-:-:S05]  /*01e0*/  IADD3 R7, PT, PT, R13, R0, RZ ;  /* 0x000000000d077210 */ /* 0x000fca0007ffe0ff */
[----:B0-----:R-:W-:-:S04]  /*01f0*/  IMAD.WIDE R4, R7, 0x4, R4 ;  /* 0x0000000407047825 */ /* 0x001fc800078e0204 */
[----:B-1----:R-:W-:-:S04]  /*0200*/  IMAD.WIDE R6, R7, 0x4, R10 ;  /* 0x0000000407067825 */ /* 0x002fc800078e020a */
[----:B--2---:R-:W-:-:S05]  /*0210*/  IMAD.MOV R12, RZ, RZ, -R8 ;  /* 0x000000ffff0c7224 */ /* 0x004fca00078e0a08 */
[----:B------:R-:W-:Y:S04]  /*0220*/  STG.E desc[UR4][R4.64], R12 ;  /* 0x0000000c04007986 */ /* 0x000fe8000c101904 */
[----:B------:R-:W2:Y:S01]  /*0230*/  LDG.E R3, desc[UR4][R6.64+0x4] ;  /* 0x0000040406037981 */ /* 0x000ea2000c1e1900 */
[----:B------:R-:W-:-:S05]  /*0240*/  IADD3 R15, PT, PT, R13, -R2, R0 ;  /* 0x800000020d0f7210 */ /* 0x000fca0007ffe000 */
[----:B------:R-:W-:-:S04]  /*0250*/  IMAD.WIDE R8, R15, 0x4, R10 ;  /* 0x000000040f087825 */ /* 0x000fc800078e020a */
[----:B--2---:R-:W-:-:S05]  /*0260*/  IMAD.IADD R13, R12, 0x1, -R3 ;  /* 0x000000010c0d7824 */ /* 0x004fca00078e0a03 */
[----:B------:R0:W-:Y:S04]  /*0270*/  STG.E desc[UR4][R4.64], R13 ;  /* 0x0000000d04007986 */ /* 0x0001e8000c101904 */
[----:B------:R-:W2:Y:S01]  /*0280*/  LDG.E R8, desc[UR4][R8.64] ;  /* 0x0000000408087981 */ /* 0x000ea2000c1e1900 */
[----:B------:R-:W-:Y:S01]  /*0290*/  IMAD.WIDE R2, R2, 0x4, R6 ;  /* 0x0000000402027825 */ /* 0x000fe200078e0206 */
[----:B--2---:R-:W-:-:S05]  /*02a0*/  IADD3 R11, PT, PT, R13, -R8, RZ ;  /* 0x800000080d0b7210 */ /* 0x004fca0007ffe0ff */
[----:B------:R1:W-:Y:S04]  /*02b0*/  STG.E desc[UR4][R4.64], R11 ;  /* 0x0000000b04007986 */ /* 0x0003e8000c101904 */
[----:B------:R-:W2:Y:S02]  /*02c0*/  LDG.E R2, desc[UR4][R2.64] ;  /* 0x0000000402027981 */ /* 0x000ea4000c1e1900 */
[----:B--2---:R-:W-:-:S05]  /*02d0*/  IMAD.IADD R15, R11, 0x1, -R2 ;  /* 0x000000010b0f7824 */ /* 0x004fca00078e0a02 */
[----:B------:R1:W-:Y:S04]  /*02e0*/  STG.E desc[UR4][R4.64], R15 ;  /* 0x0000000f04007986 */ /* 0x0003e8000c101904 */
[----:B------:R-:W2:Y:S02]  /*02f0*/  LDG.E R6, desc[UR4][R6.64] ;  /* 0x0000000406067981 */ /* 0x000ea4000c1e1900 */
[----:B--2---:R-:W-:-:S05]  /*0300*/  IMAD R17, R6, 0x5, R15 ;  /* 0x0000000506117824 */ /* 0x004fca00078e020f */
[----:B------:R-:W-:Y:S01]  /*0310*/  ISETP.GE.AND P0, PT, R17, 0x100, PT ;  /* 0x000001001100780c */ /* 0x000fe20003f06270 */
[----:B------:R1:W-:-:S12]  /*0320*/  STG.E desc[UR4][R4.64], R17 ;  /* 0x0000001104007986 */ /* 0x0003d8000c101904 */
[----:B0-----:R-:W-:-:S05]  /*0330*/  @P0 MOV R13, 0xff ;  /* 0x000000ff000d0802 */ /* 0x001fca0000000f00 */
[----:B------:R1:W-:Y:S01]  /*0340*/  @P0 STG.E desc[UR4][R4.64], R13 ;  /* 0x0000000d04000986 */ /* 0x0003e2000c101904 */
[----:B------:R-:W-:Y:S05]  /*0350*/  @P0 EXIT ;  /* 0x000000000000094d */ /* 0x000fea0003800000 */
[----:B------:R-:W-:-:S13]  /*0360*/  ISETP.GT.AND P0, PT, R17, -0x1, PT ;  /* 0xffffffff1100780c */ /* 0x000fda0003f04270 */
[----:B------:R-:W-:Y:S05]  /*0370*/  @P0 EXIT ;  /* 0x000000000000094d */ /* 0x000fea0003800000 */
[----:B------:R-:W-:Y:S01]  /*0380*/  STG.E desc[UR4][R4.64], RZ ;  /* 0x000000ff04007986 */ /* 0x000fe2000c101904 */
[----:B------:R-:W-:Y:S05]  /*0390*/  EXIT ;  /* 0x000000000000794d */ /* 0x000fea0003800000 */
.L_x_0:
[----:B------:R-:W0:Y:S01]  /*03a0*/  LDC.64 R4, c[0x0][0x388] ;  /* 0x0000e200ff047b82 */ /* 0x000e220000000a00 */
[----:B------:R-:W-:-:S04]  /*03b0*/  IMAD R3, R0, R2, R13 ;  /* 0x0000000200037224 */ /* 0x000fc800078e020d */
[----:B0-----:R-:W-:-:S05]  /*03c0*/  IMAD.WIDE R2, R3, 0x4, R4 ;  /* 0x0000000403027825 */ /* 0x001fca00078e0204 */
[----:B------:R-:W-:Y:S01]  /*03d0*/  STG.E desc[UR4][R2.64], RZ ;  /* 0x000000ff02007986 */ /* 0x000fe2000c101904 */
[----:B------:R-:W-:Y:S05]  /*03e0*/  EXIT ;  /* 0x000000000000794d */ /* 0x000fea0003800000 */
.L_x_1:
[----:B------:R-:W-:-:S00]  /*03f0*/  BRA `(.L_x_1) ;  /* 0xfffffffc00fc7947 */ /* 0x000fc0000383ffff */
[----:B------:R-:W-:-:S00]  /*0400*/  NOP ;  /* 0x0000000000007918 */ /* 0x000fc00000000000 */
[----:B------:R-:W-:-:S00]  /*0410*/  NOP ;  /* 0x0000000000007918 */ /* 0x000fc00000000000 */
[----:B------:R-:W-:-:S00]  /*0420*/  NOP ;  /* 0x0000000000007918 */ /* 0x000fc00000000000 */
[----:B------:R-:W-:-:S00]  /*0430*/  NOP ;  /* 0x0000000000007918 */ /* 0x000fc00000000000 */
[----:B------:R-:W-:-:S00]  /*0440*/  NOP ;  /* 0x0000000000007918 */ /* 0x000fc00000000000 */
[----:B------:R-:W-:-:S00]  /*0450*/  NOP ;  /* 0x0000000000007918 */ /* 0x000fc00000000000 */
[----:B------:R-:W-:-:S00]  /*0460*/  NOP ;  /* 0x0000000000007918 */ /* 0x000fc00000000000 */
[----:B------:R-:W-:-:S00]  /*0470*/  NOP ;  /* 0x0000000000007918 */ /* 0x000fc00000000000 */
.L_x_7:


//--------------------- .text._Z6detectPiS_ii     --------------------------
	.section	.text._Z6detectPiS_ii,"ax",@progbits
	.align	128
        .global         _Z6detectPiS_ii
        .type           _Z6detectPiS_ii,@function
        .size           _Z6detectPiS_ii,(.L_x_8 - _Z6detectPiS_ii)
        .other          _Z6detectPiS_ii,@"STO_CUDA_ENTRY STV_DEFAULT"
_Z6detectPiS_ii:
.text._Z6detectPiS_ii:
        /* <DEDUP_REMOVED lines=28> */
[----:B------:R-:W0:Y:S04]  /*01c0*/  LDC.64 R4, c[0x0][0x388] ;  /* 0x0000e200ff047b82 */ /* 0x000e280000000a00 */
[----:B------:R-:W2:Y:S01]  /*01d0*/  LDG.E R11, desc[UR4][R10.64+-0x4] ;  /* 0xfffffc040a0b7981 */ /* 0x000ea2000c1e1900 */
[----:B------:R-:W-:-:S05]  /*01e0*/  IADD3 R7, PT, PT, R13, R0, RZ ;  /* 0x000000000d077210 */ /* 0x000fca0007ffe0ff */
[----:B0-----:R-:W-:-:S04]  /*01f0*/  IMAD.WIDE R4, R7, 0x4, R4 ;  /* 0x0000000407047825 */ /* 0x001fc800078e0204 */
[----:B-1----:R-:W-:Y:S01]  /*0200*/  IMAD.WIDE R6, R7, 0x4, R8 ;  /* 0x0000000407067825 */ /* 0x002fe200078e0208 */
[----:B--2---:R0:W-:Y:S04]  /*0210*/  STG.E desc[UR4][R4.64], R11 ;  /* 0x0000000b04007986 */ /* 0x0041e8000c101904 */
[----:B------:R-:W2:Y:S01]  /*0220*/  LDG.E R12, desc[UR4][R6.64+0x4] ;  /* 0x00000404060c7981 */ /* 0x000ea2000c1e1900 */
[----:B------:R-:W-:-:S05]  /*0230*/  IADD3 R3, PT, PT, R13, -R2, R0 ;  /* 0x800000020d037210 */ /* 0x000fca0007ffe000 */
[----:B------:R-:W-:-:S04]  /*0240*/  IMAD.WIDE R8, R3, 0x4, R8 ;  /* 0x0000000403087825 */ /* 0x000fc800078e0208 */
[----:B--2---:R-:W-:-:S05]  /*0250*/  IMAD.IADD R13, R11, 0x1, R12 ;  /* 0x000000010b0d7824 */ /* 0x004fca00078e020c */
[----:B------:R1:W-:Y:S04]  /*0260*/  STG.E desc[UR4][R4.64], R13 ;  /* 0x0000000d04007986 */ /* 0x0003e8000c101904 */
[----:B------:R-:W2:Y:S01]  /*0270*/  LDG.E R8, desc[UR4][R8.64] ;  /* 0x0000000408087981 */ /* 0x000ea2000c1e1900 */
[----:B------:R-:W-:Y:S01]  /*0280*/  IMAD.WIDE R2, R2, 0x4, R6 ;  /* 0x0000000402027825 */ /* 0x000fe200078e0206 */
[----:B--2---:R-:W-:-:S05]  /*0290*/  IADD3 R15, PT, PT, R13, R8, RZ ;  /* 0x000000080d0f7210 */ /* 0x004fca0007ffe0ff */
[----:B------:R2:W-:Y:S04]  /*02a0*/  STG.E desc[UR4][R4.64], R15 ;  /* 0x0000000f04007986 */ /* 0x0005e8000c101904 */
[----:B------:R-:W0:Y:S02]  /*02b0*/  LDG.E R2, desc[UR4][R2.64] ;  /* 0x0000000402027981 */ /* 0x000e24000c1e1900 */
[----:B0-----:R-:W-:-:S05]  /*02c0*/  IMAD.IADD R11, R15, 0x1, R2 ;  /* 0x000000010f0b7824 */ /* 0x001fca00078e0202 */
[----:B------:R2:W-:Y:S04]  /*02d0*/  STG.E desc[UR4][R4.64], R11 ;  /* 0x0000000b04007986 */ /* 0x0005e8000c101904 */
[----:B------:R-:W3:Y:S02]  /*02e0*/  LDG.E R6, desc[UR4][R6.64] ;  /* 0x0000000406067981 */ /* 0x000ee4000c1e1900 */
[----:B---3--:R-:W-:-:S05]  /*02f0*/  IMAD R17, R6, -0x4, R11 ;  /* 0xfffffffc06117824 */ /* 0x008fca00078e020b */
[----:B------:R-:W-:Y:S01]  /*0300*/  ISETP.GE.AND P0, PT, R17, 0x100, PT ;  /* 0x000001001100780c */ /* 0x000fe20003f06270 */
[----:B------:R2:W-:-:S12]  /*0310*/  STG.E desc[UR4][R4.64], R17 ;  /* 0x0000001104007986 */ /* 0x0005d8000c101904 */
[----:B-1----:R-:W-:-:S05]  /*0320*/  @P0 MOV R13, 0xff ;  /* 0x000000ff000d0802 */ /* 0x002fca0000000f00 */
[----:B------:R2:W-:Y:S01]  /*0330*/  @P0 STG.E desc[UR4][R4.64], R13 ;  /* 0x0000000d04000986 */ /* 0x0005e2000c101904 */
[----:B------:R-:W-:Y:S05]  /*0340*/  @P0 EXIT ;  /* 0x000000000000094d */ /* 0x000fea0003800000 */
[----:B------:R-:W-:-:S13]  /*0350*/  ISETP.GT.AND P0, PT, R17, -0x1, PT ;  /* 0xffffffff1100780c */ /* 0x000fda0003f04270 */
[----:B------:R-:W-:Y:S05]  /*0360*/  @P0 EXIT ;  /* 0x000000000000094d */ /* 0x000fea0003800000 */
[----:B------:R-:W-:Y:S01]  /*0370*/  STG.E desc[UR4][R4.64], RZ ;  /* 0x000000ff04007986 */ /* 0x000fe2000c101904 */
[----:B------:R-:W-:Y:S05]  /*0380*/  EXIT ;  /* 0x000000000000794d */ /* 0x000fea0003800000 */
.L_x_2:
[----:B------:R-:W0:Y:S01]  /*0390*/  LDC.64 R4, c[0x0][0x388] ;  /* 0x0000e200ff047b82 */ /* 0x000e220000000a00 */
[----:B------:R-:W-:-:S04]  /*03a0*/  IMAD R3, R0, R2, R13 ;  /* 0x0000000200037224 */ /* 0x000fc800078e020d */
[----:B0-----:R-:W-:-:S05]  /*03b0*/  IMAD.WIDE R2, R3, 0x4, R4 ;  /* 0x0000000403027825 */ /* 0x001fca00078e0204 */
[----:B------:R-:W-:Y:S01]  /*03c0*/  STG.E desc[UR4][R2.64], RZ ;  /* 0x000000ff02007986 */ /* 0x000fe2000c101904 */
[----:B------:R-:W-:Y:S05]  /*03d0*/  EXIT ;  /* 0x000000000000794d */ /* 0x000fea0003800000 */
.L_x_3:
        /* <DEDUP_REMOVED lines=10> */
.L_x_8:


//--------------------- .text._Z6smoothPiS_ii     --------------------------
	.section	.text._Z6smoothPiS_ii,"ax",@progbits
	.align	128
        .global         _Z6smoothPiS_ii
        .type           _Z6smoothPiS_ii,@function
        .size           _Z6smoothPiS_ii,(.L_x_9 - _Z6smoothPiS_ii)
        .other          _Z6smoothPiS_ii,@"STO_CUDA_ENTRY STV_DEFAULT"
_Z6smoothPiS_ii:
.text._Z6smoothPiS_ii:
        /* <DEDUP_REMOVED lines=22> */
[----:B------:R-:W-:Y:S01]  /*0160*/  IADD3 R3, PT, PT, R0, -0x1, RZ ;  /* 0xffffffff00037810 */ /* 0x000fe20007ffe0ff */
[----:B------:R-:W1:Y:S04]  /*0170*/  LDC.64 R8, c[0x0][0x380] ;  /* 0x0000e000ff087b82 */ /* 0x000e680000000a00 */
[----:B------:R-:W-:-:S05]  /*0180*/  IMAD R10, R3, R2, RZ ;  /* 0x00000002030a7224 */ /* 0x000fca00078e02ff */
[----:B------:R-:W-:-:S04]  /*0190*/  IADD3 R3, P0, PT, R11, R10, RZ ;  /* 0x0000000a0b037210 */ /* 0x000fc80007f1e0ff */
[----:B------:R-:W-:Y:S02]  /*01a0*/  LEA.HI.X.SX32 R4, R10, RZ, 0x1, P0 ;  /* 0x000000ff0a047211 */ /* 0x000fe400000f0eff */
[----:B0-----:R-:W-:-:S04]  /*01b0*/  LEA R12, P0, R3, UR6, 0x2 ;  /* 0x00000006030c7c11 */ /* 0x001fc8000f8010ff */
[----:B------:R-:W-:Y:S02]  /*01c0*/  LEA.HI.X R13, R3, UR7, R4, 0x2, P0 ;  /* 0x00000007030d7c11 */ /* 0x000fe400080f1404 */
[----:B------:R-:W0:Y:S03]  /*01d0*/  LDC.64 R4, c[0x0][0x388] ;  /* 0x0000e200ff047b82 */ /* 0x000e260000000a00 */
[----:B------:R-:W2:Y:S01]  /*01e0*/  LDG.E R3, desc[UR4][R12.64+-0x4] ;  /* 0xfffffc040c037981 */ /* 0x000ea2000c1e1900 */
[----:B------:R-:W-:-:S04]  /*01f0*/  IMAD R7, R0, R2, R11 ;  /* 0x0000000200077224 */ /* 0x000fc800078e020b */
[----:B0-----:R-:W-:-:S04]  /*0200*/  IMAD.WIDE R4, R7, 0x4, R4 ;  /* 0x0000000407047825 */ /* 0x001fc800078e0204 */
[----:B-1----:R-:W-:Y:S01]  /*0210*/  IMAD.WIDE R6, R7, 0x4, R8 ;  /* 0x0000000407067825 */ /* 0x002fe200078e0208 */
[----:B--2---:R0:W-:Y:S04]  /*0220*/  STG.E desc[UR4][R4.64], R3 ;  /* 0x0000000304007986 */ /* 0x0041e8000c101904 */
[----:B------:R-:W2:Y:S01]  /*0230*/  LDG.E R14, desc[UR4][R6.64+-0x4] ;  /* 0xfffffc04060e7981 */ /* 0x000ea2000c1e1900 */
[----:B------:R-:W-:-:S05]  /*0240*/  IMAD R0, R0, R2, R2 ;  /* 0x0000000200007224 */ /* 0x000fca00078e0202 */
[----:B------:R-:W-:-:S04]  /*0250*/  IADD3 R15, P0, PT, R11, R0, RZ ;  /* 0x000000000b0f7210 */ /* 0x000fc80007f1e0ff */
[----:B------:R-:W-:Y:S02]  /*0260*/  LEA.HI.X.SX32 R0, R0, RZ, 0x1, P0 ;  /* 0x000000ff00007211 */ /* 0x000fe400000f0eff */
[----:B------:R-:W-:-:S04]  /*0270*/  LEA R12, P0, R15, UR6, 0x2 ;  /* 0x000000060f0c7c11 */ /* 0x000fc8000f8010ff */
[----:B------:R-:W-:Y:S01]  /*0280*/  LEA.HI.X R13, R15, UR7, R0, 0x2, P0 ;  /* 0x000000070f0d7c11 */ /* 0x000fe200080f1400 */
[----:B--2---:R-:W-:-:S05]  /*0290*/  IMAD.IADD R15, R3, 0x1, R14 ;  /* 0x00000001030f7824 */ /* 0x004fca00078e020e */
[----:B------:R1:W-:Y:S04]  /*02a0*/  STG.E desc[UR4][R4.64], R15 ;  /* 0x0000000f04007986 */ /* 0x0003e8000c101904 */
[----:B------:R-:W2:Y:S01]  /*02b0*/  LDG.E R12, desc[UR4][R12.64+-0x4] ;  /* 0xfffffc040c0c7981 */ /* 0x000ea2000c1e1900 */
[----:B------:R-:W-:-:S04]  /*02c0*/  IMAD.IADD R17, R11, 0x1, R10 ;  /* 0x000000010b117824 */ /* 0x000fc800078e020a */
[----:B------:R-:W-:Y:S01]  /*02d0*/  IMAD.WIDE R8, R17, 0x4, R8 ;  /* 0x0000000411087825 */ /* 0x000fe200078e0208 */
[----:B--2---:R-:W-:-:S05]  /*02e0*/  IADD3 R11, PT, PT, R15, R12, RZ ;  /* 0x0000000c0f0b7210 */ /* 0x004fca0007ffe0ff */
[----:B------:R-:W-:Y:S04]  /*02f0*/  STG.E desc[UR4][R4.64], R11 ;  /* 0x0000000b04007986 */ /* 0x000fe8000c101904 */
[----:B------:R-:W2:Y:S02]  /*0300*/  LDG.E R0, desc[UR4][R8.64] ;  /* 0x0000000408007981 */ /* 0x000ea4000c1e1900 */
[----:B--2---:R-:W-:-:S05]  /*0310*/  IMAD.IADD R17, R11, 0x1, R0 ;  /* 0x000000010b117824 */ /* 0x004fca00078e0200 */
[----:B------:R2:W-:Y:S04]  /*0320*/  STG.E desc[UR4][R4.64], R17 ;  /* 0x0000001104007986 */ /* 0x0005e8000c101904 */
[----:B------:R-:W3:Y:S01]  /*0330*/  LDG.E R0, desc[UR4][R6.64] ;  /* 0x0000000406007981 */ /* 0x000ee2000c1e1900 */
[----:B0-----:R-:W-:Y:S01]  /*0340*/  IMAD.WIDE R2, R2, 0x4, R6 ;  /* 0x0000000402027825 */ /* 0x001fe200078e0206 */
[----:B---3--:R-:W-:-:S05]  /*0350*/  IADD3 R19, PT, PT, R17, R0, RZ ;  /* 0x0000000011137210 */ /* 0x008fca0007ffe0ff */
[----:B------:R-:W-:Y:S04]  /*0360*/  STG.E desc[UR4][R4.64], R19 ;  /* 0x0000001304007986 */ /* 0x000fe8000c101904 */
[----:B------:R-:W3:Y:S02]  /*0370*/  LDG.E R0, desc[UR4][R2.64] ;  /* 0x0000000402007981 */ /* 0x000ee4000c1e1900 */
[----:B---3--:R-:W-:-:S05]  /*0380*/  IMAD.IADD R13, R19, 0x1, R0 ;  /* 0x00000001130d7824 */ /* 0x008fca00078e0200 */
[----:B------:R-:W-:Y:S04]  /*0390*/  STG.E desc[UR4][R4.64], R13 ;  /* 0x0000000d04007986 */ /* 0x000fe8000c101904 */
[----:B------:R-:W1:Y:S02]  /*03a0*/  LDG.E R0, desc[UR4][R8.64+0x4] ;  /* 0x0000040408007981 */ /* 0x000e64000c1e1900 */
[----:B-1----:R-:W-:-:S05]  /*03b0*/  IADD3 R15, PT, PT, R13, R0, RZ ;  /* 0x000000000d0f7210 */ /* 0x002fca0007ffe0ff */
[----:B------:R-:W-:Y:S04]  /*03c0*/  STG.E desc[UR4][R4.64], R15 ;  /* 0x0000000f04007986 */ /* 0x000fe8000c101904 */
[----:B------:R-:W2:Y:S02]  /*03d0*/  LDG.E R0, desc[UR4][R6.64+0x4] ;  /* 0x0000040406007981 */ /* 0x000ea4000c1e1900 */
[----:B--2---:R-:W-:-:S05]  /*03e0*/  IMAD.IADD R17, R15, 0x1, R0 ;  /* 0x000000010f117824 */ /* 0x004fca00078e0200 */
[----:B------:R-:W-:Y:S04]  /*03f0*/  STG.E desc[UR4][R4.64], R17 ;  /* 0x0000001104007986 */ /* 0x000fe8000c101904 */
[----:B------:R-:W2:Y:S01]  /*0400*/  LDG.E R0, desc[UR4][R2.64+0x4] ;  /* 0x0000040402007981 */ /* 0x000ea2000c1e1900 */
[----:B------:R-:W-:Y:S01]  /*0410*/  UMOV UR6, 0x1c71c71c ;  /* 0x1c71c71c00067882 */ /* 0x000fe20000000000 */
[----:B------:R-:W-:Y:S01]  /*0420*/  UMOV UR7, 0x3fbc71c7 ;  /* 0x3fbc71c700077882 */ /* 0x000fe20000000000 */
[----:B--2---:R-:W-:-:S04]  /*0430*/  IADD3 R0, PT, PT, R17, R0, RZ ;  /* 0x0000000011007210 */ /* 0x004fc80007ffe0ff */
[----:B------:R-:W0:Y:S02]  /*0440*/  I2F.F64 R10, R0 ;  /* 0x00000000000a7312 */ /* 0x000e240000201c00 */
[----:B0-----:R-:W-:-:S10]  /*0450*/  DMUL R10, R10, UR6 ;  /* 0x000000060a0a7c28 */ /* 0x001fd40008000000 */
[----:B------:R-:W0:Y:S02]  /*0460*/  F2I.F64.TRUNC R11, R10 ;  /* 0x0000000a000b7311 */ /* 0x000e24000030d100 */
[----:B0-----:R-:W-:Y:S01]  /*0470*/  STG.E desc[UR4][R4.64], R11 ;  /* 0x0000000b04007986 */ /* 0x001fe2000c101904 */
[----:B------:R-:W-:Y:S05]  /*0480*/  EXIT ;  /* 0x000000000000794d */ /* 0x000fea0003800000 */
.L_x_4:
[----:B------:R-:W0:Y:S01]  /*0490*/  LDC.64 R4, c[0x0][0x388] ;  /* 0x0000e200ff047b82 */ /* 0x000e220000000a00 */
[----:B------:R-:W-:-:S04]  /*04a0*/  IMAD R11, R0, R2, R11 ;  /* 0x00000002000b7224 */ /* 0x000fc800078e020b */
[----:B0-----:R-:W-:-:S05]  /*04b0*/  IMAD.WIDE R4, R11, 0x4, R4 ;  /* 0x000000040b047825 */ /* 0x001fca00078e0204 */
[----:B------:R-:W-:Y:S01]  /*04c0*/  STG.E desc[UR4][R4.64], RZ ;  /* 0x000000ff04007986 */ /* 0x000fe2000c101904 */
[----:B------:R-:W-:Y:S05]  /*04d0*/  EXIT ;  /* 0x000000000000794d */ /* 0x000fea0003800000 */
.L_x_5:
        /* <DEDUP_REMOVED lines=10> */
.L_x_9:


//--------------------- .text._Z6invertPiS_ii     --------------------------
	.section	.text._Z6invertPiS_ii,"ax",@progbits
	.align	128
        .global         _Z6invertPiS_ii
        .type           _Z6invertPiS_ii,@function
        .size           _Z6invertPiS_ii,(.L_x_10 - _Z6invertPiS_ii)
        .other          _Z6invertPiS_ii,@"STO_CUDA_ENTRY STV_DEFAULT"
_Z6invertPiS_ii:
.text._Z6invertPiS_ii:
[----:B------:R-:W-:Y:S01]  /*0000*/  LDC R1, c[0x0][0x37c] ;  /* 0x0000df00ff017b82 */ /* 0x000fe20000000800 */
[----:B------:R-:W0:Y:S07]  /*0010*/  S2R R5, SR_TID.Y ;  /* 0x0000000000057919 */ /* 0x000e2e0000002200 */
[----:B------:R-:W0:Y:S01]  /*0020*/  S2UR UR5, SR_CTAID.Y ;  /* 0x00000000000579c3 */ /* 0x000e220000002600 */
[----:B------:R-:W1:Y:S01]  /*0030*/  LDCU.64 UR6, c[0x0][0x390] ;  /* 0x00007200ff0677ac */ /* 0x000e620008000a00 */
[----:B------:R-:W2:Y:S06]  /*0040*/  S2R R3, SR_TID.X ;  /* 0x0000000000037919 */ /* 0x000eac0000002100 */
[----:B------:R-:W0:Y:S08]  /*0050*/  LDC R0, c[0x0][0x360] ;  /* 0x0000d800ff007b82 */ /* 0x000e300000000800 */
[----:B------:R-:W2:Y:S01]  /*0060*/  S2UR UR4, SR_CTAID.X ;  /* 0x00000000000479c3 */ /* 0x000ea20000002500 */
[----:B0-----:R-:W-:-:S05]  /*0070*/  IMAD R5, R0, UR5, R5 ;  /* 0x0000000500057c24 */ /* 0x001fca000f8e0205 */
[----:B-1----:R-:W-:Y:S01]  /*0080*/  ISETP.GE.AND P0, PT, R5, UR7, PT ;  /* 0x0000000705007c0c */ /* 0x002fe2000bf06270 */
[----:B--2---:R-:W-:-:S05]  /*0090*/  IMAD R0, R0, UR4, R3 ;  /* 0x0000000400007c24 */ /* 0x004fca000f8e0203 */
[----:B------:R-:W-:-:S04]  /*00a0*/  ISETP.GE.OR P0, PT, R0, UR6, P0 ;  /* 0x0000000600007c0c */ /* 0x000fc80008706670 */
[----:B------:R-:W-:-:S13]  /*00b0*/  ISETP.LT.OR P0, PT, R0, RZ, P0 ;  /* 0x000000ff0000720c */ /* 0x000fda0000701670 */
[----:B------:R-:W-:Y:S05]  /*00c0*/  @P0 EXIT ;  /* 0x000000000000094d */ /* 0x000fea0003800000 */
[----:B------:R-:W0:Y:S01]  /*00d0*/  LDC.64 R2, c[0x0][0x380] ;  /* 0x0000e000ff027b82 */ /* 0x000e220000000a00 */
[----:B------:R-:W1:Y:S01]  /*00e0*/  LDCU.64 UR4, c[0x0][0x358] ;  /* 0x00006b00ff0477ac */ /* 0x000e620008000a00 */
[----:B------:R-:W-:-:S06]  /*00f0*/  IMAD R7, R5, UR6, R0 ;  /* 0x0000000605077c24 */ /* 0x000fcc000f8e0200 */
[----:B------:R-:W2:Y:S01]  /*0100*/  LDC.64 R4, c[0x0][0x388] ;  /* 0x0000e200ff047b82 */ /* 0x000ea20000000a00 */
[----:B0-----:R-:W-:-:S06]  /*0110*/  IMAD.WIDE R2, R7, 0x4, R2 ;  /* 0x0000000407027825 */ /* 0x001fcc00078e0202 */
[----:B-1----:R-:W3:Y:S01]  /*0120*/  LDG.E R2, desc[UR4][R2.64] ;  /* 0x0000000402027981 */ /* 0x002ee2000c1e1900 */
[----:B--2---:R-:W-:Y:S01]  /*0130*/  IMAD.WIDE R4, R7, 0x4, R4 ;  /* 0x0000000407047825 */ /* 0x004fe200078e0204 */
[----:B---3--:R-:W-:-:S05]  /*0140*/  IADD3 R7, PT, PT, -R2, 0xff, RZ ;  /* 0x000000ff02077810 */ /* 0x008fca0007ffe1ff */
[----:B------:R-:W-:Y:S01]  /*0150*/  STG.E desc[UR4][R4.64], R7 ;  /* 0x0000000704007986 */ /* 0x000fe2000c101904 */
[----:B------:R-:W-:Y:S05]  /*0160*/  EXIT ;  /* 0x000000000000794d */ /* 0x000fea0003800000 */
.L_x_6:
        /* <DEDUP_REMOVED lines=9> */
.L_x_10:


//--------------------- .nv.shared.reserved.0     --------------------------
	.section	.nv.shared.reserved.0,"aw",@nobits
	.weak		__nv_reservedSMEM_offset_0_alias
	.size		__nv_reservedSMEM_offset_0_alias, 0, 64
	.other		__nv_reservedSMEM_offset_0_alias,@"STO_CUDA_RESERVED_SHARED STV_DEFAULT"
__nv_reservedSMEM_offset_0_alias:
	.zero		0
	.zero		64


//--------------------- .nv.constant0._Z7enhancePiS_ii --------------------------
	.section	.nv.constant0._Z7enhancePiS_ii,"a",@progbits
	.sectionflags	@""
	.align	4
.nv.constant0._Z7enhancePiS_ii:
	.zero		920


//--------------------- .nv.constant0._Z6detectPiS_ii --------------------------
	.section	.nv.constant0._Z6detectPiS_ii,"a",@progbits
	.sectionflags	@""
	.align	4
.nv.constant0._Z6detectPiS_ii:
	.zero		920


//--------------------- .nv.constant0._Z6smoothPiS_ii --------------------------
	.section	.nv.constant0._Z6smoothPiS_ii,"a",@progbits
	.sectionflags	@""
	.align	4
.nv.constant0._Z6smoothPiS_ii:
	.zero		920


//--------------------- .nv.constant0._Z6invertPiS_ii --------------------------
	.section	.nv.constant0._Z6invertPiS_ii,"a",@progbits
	.sectionflags	@""
	.align	4
.nv.constant0._Z6invertPiS_ii:
	.zero		920


//--------------------- SYMBOLS --------------------------

	.type		.nv.reservedSmem.offset0,@object
	.size		.nv.reservedSmem.offset0,0x4
